//
// Generated by NVIDIA NVVM Compiler
//
// Compiler Build ID: CL-36424714
// Cuda compilation tools, release 13.0, V13.0.88
// Based on NVVM 20.0.0
//

.version 9.0
.target sm_100
.address_size 64

	// .globl	_Z9addKernelPhS_S_

.visible .entry _Z9addKernelPhS_S_(
	.param .u64 .ptr .align 1 _Z9addKernelPhS_S__param_0,
	.param .u64 .ptr .align 1 _Z9addKernelPhS_S__param_1,
	.param .u64 .ptr .align 1 _Z9addKernelPhS_S__param_2
)
{
	.reg .b16 	%rs<7>;
	.reg .b32 	%r<2>;
	.reg .b64 	%rd<11>;

	ld.param.u64 	%rd1, [_Z9addKernelPhS_S__param_0];
	ld.param.u64 	%rd2, [_Z9addKernelPhS_S__param_1];
	ld.param.u64 	%rd3, [_Z9addKernelPhS_S__param_2];
	cvta.to.global.u64 	%rd4, %rd3;
	cvta.to.global.u64 	%rd5, %rd2;
	cvta.to.global.u64 	%rd6, %rd1;
	mov.u32 	%r1, %tid.x;
	cvt.u64.u32 	%rd7, %r1;
	add.s64 	%rd8, %rd6, %rd7;
	ld.global.u8 	%rs1, [%rd8];
	add.s64 	%rd9, %rd5, %rd7;
	ld.global.u8 	%rs2, [%rd9];
	add.s64 	%rd10, %rd4, %rd7;
	ld.global.u8 	%rs3, [%rd10];
	add.s16 	%rs4, %rs2, %rs1;
	add.s16 	%rs5, %rs4, %rs3;
	mul.hi.u16 	%rs6, %rs5, 21846;
	st.global.u8 	[%rd8], %rs6;
	st.global.u8 	[%rd9], %rs6;
	st.global.u8 	[%rd10], %rs6;
	ret;

}


// ===== COMPILED SASS (sm_100) =====

	.target	sm_100

	.elftype	@"ET_EXEC"


//--------------------- .note.nv.tkinfo           --------------------------
	.section	.note.nv.tkinfo,"",@"SHT_NOTE"
	.sectionflags	@"SHF_NOTE_NV_TKINFO"
	.tkinfo
        /*0018*/ 	.word	0x00000002
        /*0030*/ 	.string	""
        /*0030*/ 	.string	"ptxas"
        /*0030*/ 	.string	"Cuda compilation tools, release 13.0, V13.0.88"
        /*0030*/ 	.string	"Build cuda_13.0.r13.0/compiler.36424714_0"
        /*0030*/ 	.string	"-arch sm_100 -m 64 "



//--------------------- .note.nv.cuinfo           --------------------------
	.section	.note.nv.cuinfo,"",@"SHT_NOTE"
	.sectionflags	@"SHF_NOTE_NV_CUINFO"
        /*0018*/ 	.short	0x0002
        /*001a*/ 	.short	0x0064
        /*001c*/ 	.short	0x0082
	.zero		2


//--------------------- .nv.info                  --------------------------
	.section	.nv.info,"",@"SHT_CUDA_INFO"
	.align	4


	//----- nvinfo : EIATTR_REGCOUNT
	.align		4
        /*0000*/ 	.byte	0x04, 0x2f
        /*0002*/ 	.short	(.L_1 - .L_0)
	.align		4
.L_0:
        /*0004*/ 	.word	index@(_Z9addKernelPhS_S_)
        /*0008*/ 	.word	0x0000000c


	//----- nvinfo : EIATTR_FRAME_SIZE
	.align		4
.L_1:
        /*000c*/ 	.byte	0x04, 0x11
        /*000e*/ 	.short	(.L_3 - .L_2)
	.align		4
.L_2:
        /*0010*/ 	.word	index@(_Z9addKernelPhS_S_)
        /*0014*/ 	.word	0x00000000


	//----- nvinfo : EIATTR_MIN_STACK_SIZE
	.align		4
.L_3:
        /*0018*/ 	.byte	0x04, 0x12
        /*001a*/ 	.short	(.L_5 - .L_4)
	.align		4
.L_4:
        /*001c*/ 	.word	index@(_Z9addKernelPhS_S_)
        /*0020*/ 	.word	0x00000000
.L_5:


//--------------------- .nv.compat                --------------------------
	.section	.nv.compat,"",@"SHT_CUDA_COMPAT_INFO"
	.align	4
        /*0000*/ 	.byte	0x02, 0x09, 0x00, 0x00, 0x02, 0x02, 0x01, 0x00, 0x02, 0x05, 0x05, 0x00, 0x03, 0x07, 0x01, 0x01
        /*0010*/ 	.byte	0x02, 0x03, 0x00, 0x00, 0x02, 0x06, 0x01, 0x00, 0x04, 0x0b, 0x08, 0x00, 0x09, 0x00, 0x00, 0x00
        /*0020*/ 	.byte	0x00, 0x00, 0x00, 0x00


//--------------------- .nv.info._Z9addKernelPhS_S_ --------------------------
	.section	.nv.info._Z9addKernelPhS_S_,"",@"SHT_CUDA_INFO"
	.sectionflags	@""
	.align	4


	//----- nvinfo : EIATTR_CUDA_API_VERSION
	.align		4
        /*0000*/ 	.byte	0x04, 0x37
        /*0002*/ 	.short	(.L_7 - .L_6)
.L_6:
        /*0004*/ 	.word	0x00000082


	//----- nvinfo : EIATTR_KPARAM_INFO
	.align		4
.L_7:
        /*0008*/ 	.byte	0x04, 0x17
        /*000a*/ 	.short	(.L_9 - .L_8)
.L_8:
        /*000c*/ 	.word	0x00000000
        /*0010*/ 	.short	0x0002
        /*0012*/ 	.short	0x0010
        /*0014*/ 	.byte	0x00, 0xf5, 0x21, 0x00


	//----- nvinfo : EIATTR_KPARAM_INFO
	.align		4
.L_9:
        /*0018*/ 	.byte	0x04, 0x17
        /*001a*/ 	.short	(.L_11 - .L_10)
.L_10:
        /*001c*/ 	.word	0x00000000
        /*0020*/ 	.short	0x0001
        /*0022*/ 	.short	0x0008
        /*0024*/ 	.byte	0x00, 0xf5, 0x21, 0x00


	//----- nvinfo : EIATTR_KPARAM_INFO
	.align		4
.L_11:
        /*0028*/ 	.byte	0x04, 0x17
        /*002a*/ 	.short	(.L_13 - .L_12)
.L_12:
        /*002c*/ 	.word	0x00000000
        /*0030*/ 	.short	0x0000
        /*0032*/ 	.short	0x0000
        /*0034*/ 	.byte	0x00, 0xf5, 0x21, 0x00


	//----- nvinfo : EIATTR_SPARSE_MMA_MASK
	.align		4
.L_13:
        /*0038*/ 	.byte	0x03, 0x50
        /*003a*/ 	.short	0x0000


	//----- nvinfo : EIATTR_MAXREG_COUNT
	.align		4
        /*003c*/ 	.byte	0x03, 0x1b
        /*003e*/ 	.short	0x00ff


	//----- nvinfo : EIATTR_MERCURY_ISA_VERSION
	.align		4
        /*0040*/ 	.byte	0x03, 0x5f
        /*0042*/ 	.short	0x0101


	//----- nvinfo : EIATTR_VRC_CTA_INIT_COUNT
	.align		4
        /*0044*/ 	.byte	0x02, 0x4a
	.zero		1
	.zero		1


	//----- nvinfo : EIATTR_EXIT_INSTR_OFFSETS
	.align		4
        /*0048*/ 	.byte	0x04, 0x1c
        /*004a*/ 	.short	(.L_15 - .L_14)


	//   ....[0]....
.L_14:
        /*004c*/ 	.word	0x00000140


	//----- nvinfo : EIATTR_CBANK_PARAM_SIZE
	.align		4
.L_15:
        /*0050*/ 	.byte	0x03, 0x19
        /*0052*/ 	.short	0x0018


	//----- nvinfo : EIATTR_PARAM_CBANK
	.align		4
        /*0054*/ 	.byte	0x04, 0x0a
        /*0056*/ 	.short	(.L_17 - .L_16)
	.align		4
.L_16:
        /*0058*/ 	.word	index@(.nv.constant0._Z9addKernelPhS_S_)
        /*005c*/ 	.short	0x0380
        /*005e*/ 	.short	0x0018


	//----- nvinfo : EIATTR_SW_WAR
	.align		4
.L_17:
        /*0060*/ 	.byte	0x04, 0x36
        /*0062*/ 	.short	(.L_19 - .L_18)
.L_18:
        /*0064*/ 	.word	0x00000008
.L_19:


//--------------------- .nv.callgraph             --------------------------
	.section	.nv.callgraph,"",@"SHT_CUDA_CALLGRAPH"
	.align	4
	.sectionentsize	8
	.align		4
        /*0000*/ 	.word	0x00000000
	.align		4
        /*0004*/ 	.word	0xffffffff
	.align		4
        /*0008*/ 	.word	0x00000000
	.align		4
        /*000c*/ 	.word	0xfffffffe
	.align		4
        /*0010*/ 	.word	0x00000000
	.align		4
        /*0014*/ 	.word	0xfffffffd
	.align		4
        /*0018*/ 	.word	0x00000000
	.align		4
        /*001c*/ 	.word	0xfffffffc


//--------------------- .text._Z9addKernelPhS_S_  --------------------------
	.section	.text._Z9addKernelPhS_S_,"ax",@progbits
	.align	128
        .global         _Z9addKernelPhS_S_
        .type           _Z9addKernelPhS_S_,@function
        .size           _Z9addKernelPhS_S_,(.L_x_1 - _Z9addKernelPhS_S_)
        .other          _Z9addKernelPhS_S_,@"STO_CUDA_ENTRY STV_DEFAULT"
_Z9addKernelPhS_S_:
.text._Z9addKernelPhS_S_:
[----:B------:R-:W-:Y:S01]  /*0000*/  LDC R1, c[0x0][0x37c] ;  /* 0x0000df00ff017b82 */ /* 0x000fe20000000800 */
[----:B------:R-:W0:Y:S01]  /*0010*/  S2R R6, SR_TID.X ;  /* 0x0000000000067919 */ /* 0x000e220000002100 */
[----:B------:R-:W0:Y:S01]  /*0020*/  LDCU.128 UR8, c[0x0][0x380] ;  /* 0x00007000ff0877ac */ /* 0x000e220008000c00 */
[----:B------:R-:W1:Y:S01]  /*0030*/  LDCU.64 UR6, c[0x0][0x390] ;  /* 0x00007200ff0677ac */ /* 0x000e620008000a00 */
[----:B------:R-:W2:Y:S01]  /*0040*/  LDCU.64 UR4, c[0x0][0x358] ;  /* 0x00006b00ff0477ac */ /* 0x000ea20008000a00 */
[C---:B0-----:R-:W-:Y:S02]  /*0050*/  IADD3 R2, P0, PT, R6.reuse, UR8, RZ ;  /* 0x0000000806027c10 */ /* 0x041fe4000ff1e0ff */
[C---:B------:R-:W-:Y:S02]  /*0060*/  IADD3 R4, P1, PT, R6.reuse, UR10, RZ ;  /* 0x0000000a06047c10 */ /* 0x040fe4000ff3e0ff */
[----:B-1----:R-:W-:Y:S01]  /*0070*/  IADD3 R6, P2, PT, R6, UR6, RZ ;  /* 0x0000000606067c10 */ /* 0x002fe2000ff5e0ff */
[----:B------:R-:W-:-:S02]  /*0080*/  IMAD.X R3, RZ, RZ, UR9, P0 ;  /* 0x00000009ff037e24 */ /* 0x000fc400080e06ff */
[----:B------:R-:W-:Y:S02]  /*0090*/  IMAD.X R5, RZ, RZ, UR11, P1 ;  /* 0x0000000bff057e24 */ /* 0x000fe400088e06ff */
[----:B------:R-:W-:Y:S01]  /*00a0*/  IMAD.X R7, RZ, RZ, UR7, P2 ;  /* 0x00000007ff077e24 */ /* 0x000fe200090e06ff */
[----:B--2---:R-:W2:Y:S04]  /*00b0*/  LDG.E.U8 R0, desc[UR4][R2.64] ;  /* 0x0000000402007981 */ /* 0x004ea8000c1e1100 */
[----:B------:R-:W2:Y:S04]  /*00c0*/  LDG.E.U8 R9, desc[UR4][R4.64] ;  /* 0x0000000404097981 */ /* 0x000ea8000c1e1100 */
[----:B------:R-:W2:Y:S02]  /*00d0*/  LDG.E.U8 R8, desc[UR4][R6.64] ;  /* 0x0000000406087981 */ /* 0x000ea4000c1e1100 */
[----:B--2---:R-:W-:-:S05]  /*00e0*/  IADD3 R0, PT, PT, R8, R9, R0 ;  /* 0x0000000908007210 */ /* 0x004fca0007ffe000 */
[----:B------:R-:W-:-:S05]  /*00f0*/  IMAD R0, R0, 0x5556, RZ ;  /* 0x0000555600007824 */ /* 0x000fca00078e02ff */
[----:B------:R-:W-:-:S05]  /*0100*/  SHF.R.U32.HI R9, RZ, 0x10, R0 ;  /* 0x00000010ff097819 */ /* 0x000fca0000011600 */
[----:B------:R-:W-:Y:S04]  /*0110*/  STG.E.U8 desc[UR4][R2.64], R9 ;  /* 0x0000000902007986 */ /* 0x000fe8000c101104 */
[----:B------:R-:W-:Y:S04]  /*0120*/  STG.E.U8 desc[UR4][R4.64], R9 ;  /* 0x0000000904007986 */ /* 0x000fe8000c101104 */
[----:B------:R-:W-:Y:S01]  /*0130*/  STG.E.U8 desc[UR4][R6.64], R9 ;  /* 0x0000000906007986 */ /* 0x000fe2000c101104 */
[----:B------:R-:W-:Y:S05]  /*0140*/  EXIT ;  /* 0x000000000000794d */ /* 0x000fea0003800000 */
.L_x_0:
[----:B------:R-:W-:-:S00]  /*0150*/  BRA `(.L_x_0) ;  /* 0xfffffffc00fc7947 */ /* 0x000fc0000383ffff */
[----:B------:R-:W-:-:S00]  /*0160*/  NOP ;  /* 0x0000000000007918 */ /* 0x000fc00000000000 */
        /* <DEDUP_REMOVED lines=9> */
.L_x_1:


//--------------------- .nv.shared.reserved.0     --------------------------
	.section	.nv.shared.reserved.0,"aw",@nobits
	.weak		__nv_reservedSMEM_offset_0_alias
	.size		__nv_reservedSMEM_offset_0_alias, 0, 64
	.other		__nv_reservedSMEM_offset_0_alias,@"STO_CUDA_RESERVED_SHARED STV_DEFAULT"
__nv_reservedSMEM_offset_0_alias:
	.zero		0
	.zero		64


//--------------------- .nv.constant0._Z9addKernelPhS_S_ --------------------------
	.section	.nv.constant0._Z9addKernelPhS_S_,"a",@progbits
	.sectionflags	@""
	.align	4
.nv.constant0._Z9addKernelPhS_S_:
	.zero		920


//--------------------- SYMBOLS --------------------------

	.type		.nv.reservedSmem.offset0,@object
	.size		.nv.reservedSmem.offset0,0x4
